//
// Generated by NVIDIA NVVM Compiler
//
// Compiler Build ID: CL-36424714
// Cuda compilation tools, release 13.0, V13.0.88
// Based on NVVM 20.0.0
//

.version 9.0
.target sm_100
.address_size 64

	// .globl	_Z11silu_kernelPKfPfi

.visible .entry _Z11silu_kernelPKfPfi(
	.param .u64 .ptr .align 1 _Z11silu_kernelPKfPfi_param_0,
	.param .u64 .ptr .align 1 _Z11silu_kernelPKfPfi_param_1,
	.param .u32 _Z11silu_kernelPKfPfi_param_2
)
{
	.reg .pred 	%p<2>;
	.reg .b32 	%r<8>;
	.reg .b32 	%f<16>;
	.reg .b64 	%rd<8>;

	ld.param.u64 	%rd1, [_Z11silu_kernelPKfPfi_param_0];
	ld.param.u64 	%rd2, [_Z11silu_kernelPKfPfi_param_1];
	ld.param.u32 	%r2, [_Z11silu_kernelPKfPfi_param_2];
	mov.u32 	%r3, %ntid.x;
	mov.u32 	%r4, %ctaid.x;
	mov.u32 	%r5, %tid.x;
	mad.lo.s32 	%r1, %r3, %r4, %r5;
	setp.ge.s32 	%p1, %r1, %r2;
	@%p1 bra 	$L__BB0_2;
	cvta.to.global.u64 	%rd3, %rd1;
	cvta.to.global.u64 	%rd4, %rd2;
	mul.wide.s32 	%rd5, %r1, 4;
	add.s64 	%rd6, %rd3, %rd5;
	ld.global.f32 	%f1, [%rd6];
	fma.rn.f32 	%f2, %f1, 0fBBBB989D, 0f3F000000;
	cvt.sat.f32.f32 	%f3, %f2;
	mov.f32 	%f4, 0f4B400001;
	mov.f32 	%f5, 0f437C0000;
	fma.rm.f32 	%f6, %f3, %f5, %f4;
	add.f32 	%f7, %f6, 0fCB40007F;
	neg.f32 	%f8, %f7;
	fma.rn.f32 	%f9, %f1, 0fBFB8AA3B, %f8;
	fma.rn.f32 	%f10, %f1, 0fB2A57060, %f9;
	mov.b32 	%r6, %f6;
	shl.b32 	%r7, %r6, 23;
	mov.b32 	%f11, %r7;
	ex2.approx.ftz.f32 	%f12, %f10;
	fma.rn.f32 	%f13, %f12, %f11, 0f3F800000;
	rcp.rn.f32 	%f14, %f13;
	mul.f32 	%f15, %f1, %f14;
	add.s64 	%rd7, %rd4, %rd5;
	st.global.f32 	[%rd7], %f15;
$L__BB0_2:
	ret;

}


// ===== COMPILED SASS (sm_100) =====

	.target	sm_100

	.elftype	@"ET_EXEC"


//--------------------- .note.nv.tkinfo           --------------------------
	.section	.note.nv.tkinfo,"",@"SHT_NOTE"
	.sectionflags	@"SHF_NOTE_NV_TKINFO"
	.tkinfo
        /*0018*/ 	.word	0x00000002
        /*0030*/ 	.string	""
        /*0030*/ 	.string	"ptxas"
        /*0030*/ 	.string	"Cuda compilation tools, release 13.0, V13.0.88"
        /*0030*/ 	.string	"Build cuda_13.0.r13.0/compiler.36424714_0"
        /*0030*/ 	.string	"-arch sm_100 -m 64 "



//--------------------- .note.nv.cuinfo           --------------------------
	.section	.note.nv.cuinfo,"",@"SHT_NOTE"
	.sectionflags	@"SHF_NOTE_NV_CUINFO"
        /*0018*/ 	.short	0x0002
        /*001a*/ 	.short	0x0064
        /*001c*/ 	.short	0x0082
	.zero		2


//--------------------- .nv.info                  --------------------------
	.section	.nv.info,"",@"SHT_CUDA_INFO"
	.align	4


	//----- nvinfo : EIATTR_REGCOUNT
	.align		4
        /*0000*/ 	.byte	0x04, 0x2f
        /*0002*/ 	.short	(.L_1 - .L_0)
	.align		4
.L_0:
        /*0004*/ 	.word	index@(_Z11silu_kernelPKfPfi)
        /*0008*/ 	.word	0x0000000f


	//----- nvinfo : EIATTR_FRAME_SIZE
	.align		4
.L_1:
        /*000c*/ 	.byte	0x04, 0x11
        /*000e*/ 	.short	(.L_3 - .L_2)
	.align		4
.L_2:
        /*0010*/ 	.word	index@($__internal_0_$__cuda_sm20_rcp_rn_f32_slowpath)
        /*0014*/ 	.word	0x00000000


	//----- nvinfo : EIATTR_FRAME_SIZE
	.align		4
.L_3:
        /*0018*/ 	.byte	0x04, 0x11
        /*001a*/ 	.short	(.L_5 - .L_4)
	.align		4
.L_4:
        /*001c*/ 	.word	index@(_Z11silu_kernelPKfPfi)
        /*0020*/ 	.word	0x00000000


	//----- nvinfo : EIATTR_MIN_STACK_SIZE
	.align		4
.L_5:
        /*0024*/ 	.byte	0x04, 0x12
        /*0026*/ 	.short	(.L_7 - .L_6)
	.align		4
.L_6:
        /*0028*/ 	.word	index@(_Z11silu_kernelPKfPfi)
        /*002c*/ 	.word	0x00000000
.L_7:


//--------------------- .nv.compat                --------------------------
	.section	.nv.compat,"",@"SHT_CUDA_COMPAT_INFO"
	.align	4
        /*0000*/ 	.byte	0x02, 0x09, 0x00, 0x00, 0x02, 0x02, 0x01, 0x00, 0x02, 0x05, 0x05, 0x00, 0x03, 0x07, 0x01, 0x01
        /*0010*/ 	.byte	0x02, 0x03, 0x00, 0x00, 0x02, 0x06, 0x01, 0x00, 0x04, 0x0b, 0x08, 0x00, 0x09, 0x00, 0x00, 0x00
        /*0020*/ 	.byte	0x00, 0x00, 0x00, 0x00


//--------------------- .nv.info._Z11silu_kernelPKfPfi --------------------------
	.section	.nv.info._Z11silu_kernelPKfPfi,"",@"SHT_CUDA_INFO"
	.sectionflags	@""
	.align	4


	//----- nvinfo : EIATTR_CUDA_API_VERSION
	.align		4
        /*0000*/ 	.byte	0x04, 0x37
        /*0002*/ 	.short	(.L_9 - .L_8)
.L_8:
        /*0004*/ 	.word	0x00000082


	//----- nvinfo : EIATTR_KPARAM_INFO
	.align		4
.L_9:
        /*0008*/ 	.byte	0x04, 0x17
        /*000a*/ 	.short	(.L_11 - .L_10)
.L_10:
        /*000c*/ 	.word	0x00000000
        /*0010*/ 	.short	0x0002
        /*0012*/ 	.short	0x0010
        /*0014*/ 	.byte	0x00, 0xf0, 0x11, 0x00


	//----- nvinfo : EIATTR_KPARAM_INFO
	.align		4
.L_11:
        /*0018*/ 	.byte	0x04, 0x17
        /*001a*/ 	.short	(.L_13 - .L_12)
.L_12:
        /*001c*/ 	.word	0x00000000
        /*0020*/ 	.short	0x0001
        /*0022*/ 	.short	0x0008
        /*0024*/ 	.byte	0x00, 0xf5, 0x21, 0x00


	//----- nvinfo : EIATTR_KPARAM_INFO
	.align		4
.L_13:
        /*0028*/ 	.byte	0x04, 0x17
        /*002a*/ 	.short	(.L_15 - .L_14)
.L_14:
        /*002c*/ 	.word	0x00000000
        /*0030*/ 	.short	0x0000
        /*0032*/ 	.short	0x0000
        /*0034*/ 	.byte	0x00, 0xf5, 0x21, 0x00


	//----- nvinfo : EIATTR_SPARSE_MMA_MASK
	.align		4
.L_15:
        /*0038*/ 	.byte	0x03, 0x50
        /*003a*/ 	.short	0x0000


	//----- nvinfo : EIATTR_MAXREG_COUNT
	.align		4
        /*003c*/ 	.byte	0x03, 0x1b
        /*003e*/ 	.short	0x00ff


	//----- nvinfo : EIATTR_MERCURY_ISA_VERSION
	.align		4
        /*0040*/ 	.byte	0x03, 0x5f
        /*0042*/ 	.short	0x0101


	//----- nvinfo : EIATTR_VRC_CTA_INIT_COUNT
	.align		4
        /*0044*/ 	.byte	0x02, 0x4a
	.zero		1
	.zero		1


	//----- nvinfo : EIATTR_EXIT_INSTR_OFFSETS
	.align		4
        /*0048*/ 	.byte	0x04, 0x1c
        /*004a*/ 	.short	(.L_17 - .L_16)


	//   ....[0]....
.L_16:
        /*004c*/ 	.word	0x00000070


	//   ....[1]....
        /*0050*/ 	.word	0x00000270


	//----- nvinfo : EIATTR_CRS_STACK_SIZE
	.align		4
.L_17:
        /*0054*/ 	.byte	0x04, 0x1e
        /*0056*/ 	.short	(.L_19 - .L_18)
.L_18:
        /*0058*/ 	.word	0x00000000


	//----- nvinfo : EIATTR_CBANK_PARAM_SIZE
	.align		4
.L_19:
        /*005c*/ 	.byte	0x03, 0x19
        /*005e*/ 	.short	0x0014


	//----- nvinfo : EIATTR_PARAM_CBANK
	.align		4
        /*0060*/ 	.byte	0x04, 0x0a
        /*0062*/ 	.short	(.L_21 - .L_20)
	.align		4
.L_20:
        /*0064*/ 	.word	index@(.nv.constant0._Z11silu_kernelPKfPfi)
        /*0068*/ 	.short	0x0380
        /*006a*/ 	.short	0x0014


	//----- nvinfo : EIATTR_SW_WAR
	.align		4
.L_21:
        /*006c*/ 	.byte	0x04, 0x36
        /*006e*/ 	.short	(.L_23 - .L_22)
.L_22:
        /*0070*/ 	.word	0x00000008
.L_23:


//--------------------- .nv.callgraph             --------------------------
	.section	.nv.callgraph,"",@"SHT_CUDA_CALLGRAPH"
	.align	4
	.sectionentsize	8
	.align		4
        /*0000*/ 	.word	0x00000000
	.align		4
        /*0004*/ 	.word	0xffffffff
	.align		4
        /*0008*/ 	.word	0x00000000
	.align		4
        /*000c*/ 	.word	0xfffffffe
	.align		4
        /*0010*/ 	.word	0x00000000
	.align		4
        /*0014*/ 	.word	0xfffffffd
	.align		4
        /*0018*/ 	.word	0x00000000
	.align		4
        /*001c*/ 	.word	0xfffffffc


//--------------------- .text._Z11silu_kernelPKfPfi --------------------------
	.section	.text._Z11silu_kernelPKfPfi,"ax",@progbits
	.align	128
        .global         _Z11silu_kernelPKfPfi
        .type           _Z11silu_kernelPKfPfi,@function
        .size           _Z11silu_kernelPKfPfi,(.L_x_8 - _Z11silu_kernelPKfPfi)
        .other          _Z11silu_kernelPKfPfi,@"STO_CUDA_ENTRY STV_DEFAULT"
_Z11silu_kernelPKfPfi:
.text._Z11silu_kernelPKfPfi:
[----:B------:R-:W-:Y:S01]  /*0000*/  LDC R1, c[0x0][0x37c] ;  /* 0x0000df00ff017b82 */ /* 0x000fe20000000800 */
[----:B------:R-:W0:Y:S01]  /*0010*/  S2R R3, SR_CTAID.X ;  /* 0x0000000000037919 */ /* 0x000e220000002500 */
[----:B------:R-:W0:Y:S01]  /*0020*/  LDCU UR4, c[0x0][0x360] ;  /* 0x00006c00ff0477ac */ /* 0x000e220008000800 */
[----:B------:R-:W0:Y:S01]  /*0030*/  S2R R0, SR_TID.X ;  /* 0x0000000000007919 */ /* 0x000e220000002100 */
[----:B------:R-:W1:Y:S01]  /*0040*/  LDCU UR5, c[0x0][0x390] ;  /* 0x00007200ff0577ac */ /* 0x000e620008000800 */
[----:B0-----:R-:W-:-:S05]  /*0050*/  IMAD R3, R3, UR4, R0 ;  /* 0x0000000403037c24 */ /* 0x001fca000f8e0200 */
[----:B-1----:R-:W-:-:S13]  /*0060*/  ISETP.GE.AND P0, PT, R3, UR5, PT ;  /* 0x0000000503007c0c */ /* 0x002fda000bf06270 */
[----:B------:R-:W-:Y:S05]  /*0070*/  @P0 EXIT ;  /* 0x000000000000094d */ /* 0x000fea0003800000 */
[----:B------:R-:W0:Y:S01]  /*0080*/  LDC.64 R4, c[0x0][0x380] ;  /* 0x0000e000ff047b82 */ /* 0x000e220000000a00 */
[----:B------:R-:W1:Y:S01]  /*0090*/  LDCU.64 UR4, c[0x0][0x358] ;  /* 0x00006b00ff0477ac */ /* 0x000e620008000a00 */
[----:B0-----:R-:W-:-:S06]  /*00a0*/  IMAD.WIDE R4, R3, 0x4, R4 ;  /* 0x0000000403047825 */ /* 0x001fcc00078e0204 */
[----:B-1----:R-:W2:Y:S01]  /*00b0*/  LDG.E R4, desc[UR4][R4.64] ;  /* 0x0000000404047981 */ /* 0x002ea2000c1e1900 */
[----:B------:R-:W-:Y:S01]  /*00c0*/  IMAD.MOV.U32 R7, RZ, RZ, 0x3bbb989d ;  /* 0x3bbb989dff077424 */ /* 0x000fe200078e00ff */
[----:B------:R-:W-:Y:S01]  /*00d0*/  BSSY.RECONVERGENT B0, `(.L_x_0) ;  /* 0x0000015000007945 */ /* 0x000fe20003800200 */
[----:B------:R-:W-:Y:S02]  /*00e0*/  IMAD.MOV.U32 R9, RZ, RZ, 0x437c0000 ;  /* 0x437c0000ff097424 */ /* 0x000fe400078e00ff */
[----:B--2---:R-:W-:-:S04]  /*00f0*/  FFMA.SAT R0, R4, -R7, 0.5 ;  /* 0x3f00000004007423 */ /* 0x004fc80000002807 */
[----:B------:R-:W-:-:S04]  /*0100*/  FFMA.RM R0, R0, R9, 12582913 ;  /* 0x4b40000100007423 */ /* 0x000fc80000004009 */
[C---:B------:R-:W-:Y:S01]  /*0110*/  FADD R7, R0.reuse, -12583039 ;  /* 0xcb40007f00077421 */ /* 0x040fe20000000000 */
[----:B------:R-:W-:-:S03]  /*0120*/  SHF.L.U32 R0, R0, 0x17, RZ ;  /* 0x0000001700007819 */ /* 0x000fc600000006ff */
[----:B------:R-:W-:-:S04]  /*0130*/  FFMA R7, R4, -1.4426950216293334961, -R7 ;  /* 0xbfb8aa3b04077823 */ /* 0x000fc80000000807 */
[----:B------:R-:W-:-:S06]  /*0140*/  FFMA R7, R4, -1.925963033500011079e-08, R7 ;  /* 0xb2a5706004077823 */ /* 0x000fcc0000000007 */
[----:B------:R-:W0:Y:S02]  /*0150*/  MUFU.EX2 R7, R7 ;  /* 0x0000000700077308 */ /* 0x000e240000000800 */
[----:B0-----:R-:W-:-:S04]  /*0160*/  FFMA R0, R0, R7, 1 ;  /* 0x3f80000000007423 */ /* 0x001fc80000000007 */
[----:B------:R-:W-:-:S05]  /*0170*/  VIADD R2, R0, 0x1800000 ;  /* 0x0180000000027836 */ /* 0x000fca0000000000 */
[----:B------:R-:W-:-:S04]  /*0180*/  LOP3.LUT R2, R2, 0x7f800000, RZ, 0xc0, !PT ;  /* 0x7f80000002027812 */ /* 0x000fc800078ec0ff */
[----:B------:R-:W-:-:S13]  /*0190*/  ISETP.GT.U32.AND P0, PT, R2, 0x1ffffff, PT ;  /* 0x01ffffff0200780c */ /* 0x000fda0003f04070 */
[----:B------:R-:W-:Y:S05]  /*01a0*/  @P0 BRA `(.L_x_1) ;  /* 0x00000000000c0947 */ /* 0x000fea0003800000 */
[----:B------:R-:W-:-:S07]  /*01b0*/  MOV R6, 0x1d0 ;  /* 0x000001d000067802 */ /* 0x000fce0000000f00 */
[----:B------:R-:W-:Y:S05]  /*01c0*/  CALL.REL.NOINC `($__internal_0_$__cuda_sm20_rcp_rn_f32_slowpath) ;  /* 0x00000000002c7944 */ /* 0x000fea0003c00000 */
[----:B------:R-:W-:Y:S05]  /*01d0*/  BRA `(.L_x_2) ;  /* 0x0000000000107947 */ /* 0x000fea0003800000 */
.L_x_1:
[----:B------:R-:W0:Y:S02]  /*01e0*/  MUFU.RCP R5, R0 ;  /* 0x0000000000057308 */ /* 0x000e240000001000 */
[----:B0-----:R-:W-:-:S04]  /*01f0*/  FFMA R2, R0, R5, -1 ;  /* 0xbf80000000027423 */ /* 0x001fc80000000005 */
[----:B------:R-:W-:-:S04]  /*0200*/  FADD.FTZ R2, -R2, -RZ ;  /* 0x800000ff02027221 */ /* 0x000fc80000010100 */
[----:B------:R-:W-:-:S07]  /*0210*/  FFMA R5, R5, R2, R5 ;  /* 0x0000000205057223 */ /* 0x000fce0000000005 */
.L_x_2:
[----:B------:R-:W-:Y:S05]  /*0220*/  BSYNC.RECONVERGENT B0 ;  /* 0x0000000000007941 */ /* 0x000fea0003800200 */
.L_x_0:
[----:B------:R-:W0:Y:S01]  /*0230*/  LDC.64 R6, c[0x0][0x388] ;  /* 0x0000e200ff067b82 */ /* 0x000e220000000a00 */
[----:B------:R-:W-:Y:S01]  /*0240*/  FMUL R5, R4, R5 ;  /* 0x0000000504057220 */ /* 0x000fe20000400000 */
[----:B0-----:R-:W-:-:S05]  /*0250*/  IMAD.WIDE R2, R3, 0x4, R6 ;  /* 0x0000000403027825 */ /* 0x001fca00078e0206 */
[----:B------:R-:W-:Y:S01]  /*0260*/  STG.E desc[UR4][R2.64], R5 ;  /* 0x0000000502007986 */ /* 0x000fe2000c101904 */
[----:B------:R-:W-:Y:S05]  /*0270*/  EXIT ;  /* 0x000000000000794d */ /* 0x000fea0003800000 */
        .weak           $__internal_0_$__cuda_sm20_rcp_rn_f32_slowpath
        .type           $__internal_0_$__cuda_sm20_rcp_rn_f32_slowpath,@function
        .size           $__internal_0_$__cuda_sm20_rcp_rn_f32_slowpath,(.L_x_8 - $__internal_0_$__cuda_sm20_rcp_rn_f32_slowpath)
$__internal_0_$__cuda_sm20_rcp_rn_f32_slowpath:
[----:B------:R-:W-:Y:S01]  /*0280*/  IMAD.SHL.U32 R2, R0, 0x2, RZ ;  /* 0x0000000200027824 */ /* 0x000fe200078e00ff */
[----:B------:R-:W-:Y:S04]  /*0290*/  BSSY.RECONVERGENT B1, `(.L_x_3) ;  /* 0x0000030000017945 */ /* 0x000fe80003800200 */
[----:B------:R-:W-:-:S04]  /*02a0*/  SHF.R.U32.HI R2, RZ, 0x18, R2 ;  /* 0x00000018ff027819 */ /* 0x000fc80000011602 */
[----:B------:R-:W-:-:S13]  /*02b0*/  ISETP.NE.U32.AND P0, PT, R2, RZ, PT ;  /* 0x000000ff0200720c */ /* 0x000fda0003f05070 */
[----:B------:R-:W-:Y:S05]  /*02c0*/  @P0 BRA `(.L_x_4) ;  /* 0x0000000000280947 */ /* 0x000fea0003800000 */
[----:B------:R-:W-:-:S04]  /*02d0*/  SHF.L.U32 R2, R0, 0x1, RZ ;  /* 0x0000000100027819 */ /* 0x000fc800000006ff */
[----:B------:R-:W-:-:S13]  /*02e0*/  ISETP.NE.AND P0, PT, R2, RZ, PT ;  /* 0x000000ff0200720c */ /* 0x000fda0003f05270 */
[----:B------:R-:W-:Y:S01]  /*02f0*/  @P0 FFMA R7, R0, 1.84467440737095516160e+19, RZ ;  /* 0x5f80000000070823 */ /* 0x000fe200000000ff */
[----:B------:R-:W-:Y:S08]  /*0300*/  @!P0 MUFU.RCP R5, R0 ;  /* 0x0000000000058308 */ /* 0x000ff00000001000 */
[----:B------:R-:W0:Y:S02]  /*0310*/  @P0 MUFU.RCP R2, R7 ;  /* 0x0000000700020308 */ /* 0x000e240000001000 */
[----:B0-----:R-:W-:-:S04]  /*0320*/  @P0 FFMA R8, R7, R2, -1 ;  /* 0xbf80000007080423 */ /* 0x001fc80000000002 */
[----:B------:R-:W-:-:S04]  /*0330*/  @P0 FADD.FTZ R9, -R8, -RZ ;  /* 0x800000ff08090221 */ /* 0x000fc80000010100 */
[----:B------:R-:W-:-:S04]  /*0340*/  @P0 FFMA R2, R2, R9, R2 ;  /* 0x0000000902020223 */ /* 0x000fc80000000002 */
[----:B------:R-:W-:Y:S01]  /*0350*/  @P0 FFMA R5, R2, 1.84467440737095516160e+19, RZ ;  /* 0x5f80000002050823 */ /* 0x000fe200000000ff */
[----:B------:R-:W-:Y:S06]  /*0360*/  BRA `(.L_x_5) ;  /* 0x0000000000887947 */ /* 0x000fec0003800000 */
.L_x_4:
[----:B------:R-:W-:-:S05]  /*0370*/  VIADD R5, R2, 0xffffff03 ;  /* 0xffffff0302057836 */ /* 0x000fca0000000000 */
[----:B------:R-:W-:-:S13]  /*0380*/  ISETP.GT.U32.AND P0, PT, R5, 0x1, PT ;  /* 0x000000010500780c */ /* 0x000fda0003f04070 */
[----:B------:R-:W-:Y:S05]  /*0390*/  @P0 BRA `(.L_x_6) ;  /* 0x0000000000780947 */ /* 0x000fea0003800000 */
[----:B------:R-:W-:Y:S01]  /*03a0*/  LOP3.LUT R7, R0, 0x7fffff, RZ, 0xc0, !PT ;  /* 0x007fffff00077812 */ /* 0x000fe200078ec0ff */
[----:B------:R-:W-:-:S03]  /*03b0*/  HFMA2 R12, -RZ, RZ, 0, 1.78813934326171875e-07 ;  /* 0x00000003ff0c7431 */ /* 0x000fc600000001ff */
[----:B------:R-:W-:-:S04]  /*03c0*/  LOP3.LUT R7, R7, 0x3f800000, RZ, 0xfc, !PT ;  /* 0x3f80000007077812 */ /* 0x000fc800078efcff */
[----:B------:R-:W0:Y:S01]  /*03d0*/  MUFU.RCP R8, R7 ;  /* 0x0000000700087308 */ /* 0x000e220000001000 */
[----:B------:R-:W-:Y:S01]  /*03e0*/  SHF.L.U32 R11, R12, R5, RZ ;  /* 0x000000050c0b7219 */ /* 0x000fe200000006ff */
[----:B0-----:R-:W-:-:S04]  /*03f0*/  FFMA R9, R7, R8, -1 ;  /* 0xbf80000007097423 */ /* 0x001fc80000000008 */
[----:B------:R-:W-:-:S04]  /*0400*/  FADD.FTZ R9, -R9, -RZ ;  /* 0x800000ff09097221 */ /* 0x000fc80000010100 */
[CCC-:B------:R-:W-:Y:S01]  /*0410*/  FFMA.RM R10, R8.reuse, R9.reuse, R8.reuse ;  /* 0x00000009080a7223 */ /* 0x1c0fe20000004008 */
[----:B------:R-:W-:-:S04]  /*0420*/  FFMA.RP R9, R8, R9, R8 ;  /* 0x0000000908097223 */ /* 0x000fc80000008008 */
[C---:B------:R-:W-:Y:S02]  /*0430*/  LOP3.LUT R8, R10.reuse, 0x7fffff, RZ, 0xc0, !PT ;  /* 0x007fffff0a087812 */ /* 0x040fe400078ec0ff */
[----:B------:R-:W-:Y:S02]  /*0440*/  FSETP.NEU.FTZ.AND P0, PT, R10, R9, PT ;  /* 0x000000090a00720b */ /* 0x000fe40003f1d000 */
[----:B------:R-:W-:Y:S02]  /*0450*/  LOP3.LUT R8, R8, 0x800000, RZ, 0xfc, !PT ;  /* 0x0080000008087812 */ /* 0x000fe400078efcff */
[----:B------:R-:W-:Y:S02]  /*0460*/  SEL R9, RZ, 0xffffffff, !P0 ;  /* 0xffffffffff097807 */ /* 0x000fe40004000000 */
[----:B------:R-:W-:-:S03]  /*0470*/  LOP3.LUT R10, R11, R8, RZ, 0xc0, !PT ;  /* 0x000000080b0a7212 */ /* 0x000fc600078ec0ff */
[----:B------:R-:W-:Y:S01]  /*0480*/  IMAD.MOV R9, RZ, RZ, -R9 ;  /* 0x000000ffff097224 */ /* 0x000fe200078e0a09 */
[----:B------:R-:W-:-:S04]  /*0490*/  SHF.R.U32.HI R10, RZ, R5, R10 ;  /* 0x00000005ff0a7219 */ /* 0x000fc8000001160a */
[----:B------:R-:W-:Y:S02]  /*04a0*/  LOP3.LUT P1, RZ, R9, R5, R8, 0xf8, !PT ;  /* 0x0000000509ff7212 */ /* 0x000fe4000782f808 */
[C---:B------:R-:W-:Y:S02]  /*04b0*/  LOP3.LUT P0, RZ, R10.reuse, 0x1, RZ, 0xc0, !PT ;  /* 0x000000010aff7812 */ /* 0x040fe4000780c0ff */
[----:B------:R-:W-:-:S04]  /*04c0*/  LOP3.LUT P2, RZ, R10, 0x2, RZ, 0xc0, !PT ;  /* 0x000000020aff7812 */ /* 0x000fc8000784c0ff */
[----:B------:R-:W-:Y:S02]  /*04d0*/  PLOP3.LUT P0, PT, P0, P1, P2, 0xe0, 0x0 ;  /* 0x000000000000781c */ /* 0x000fe40000703c20 */
[----:B------:R-:W-:Y:S02]  /*04e0*/  LOP3.LUT P1, RZ, R0, 0x7fffff, RZ, 0xc0, !PT ;  /* 0x007fffff00ff7812 */ /* 0x000fe4000782c0ff */
[----:B------:R-:W-:-:S04]  /*04f0*/  SEL R5, RZ, 0x1, !P0 ;  /* 0x00000001ff057807 */ /* 0x000fc80004000000 */
[----:B------:R-:W-:-:S04]  /*0500*/  IADD3 R5, PT, PT, -R5, RZ, RZ ;  /* 0x000000ff05057210 */ /* 0x000fc80007ffe1ff */
[----:B------:R-:W-:Y:S01]  /*0510*/  ISETP.GE.AND P0, PT, R5, RZ, PT ;  /* 0x000000ff0500720c */ /* 0x000fe20003f06270 */
[----:B------:R-:W-:-:S05]  /*0520*/  VIADD R5, R2, 0xffffff04 ;  /* 0xffffff0402057836 */ /* 0x000fca0000000000 */
[----:B------:R-:W-:-:S07]  /*0530*/  SHF.R.U32.HI R5, RZ, R5, R8 ;  /* 0x00000005ff057219 */ /* 0x000fce0000011608 */
[----:B------:R-:W-:-:S05]  /*0540*/  @!P0 IADD3 R5, PT, PT, R5, 0x1, RZ ;  /* 0x0000000105058810 */ /* 0x000fca0007ffe0ff */
[----:B------:R-:W-:-:S05]  /*0550*/  @!P1 IMAD.SHL.U32 R5, R5, 0x2, RZ ;  /* 0x0000000205059824 */ /* 0x000fca00078e00ff */
[----:B------:R-:W-:Y:S01]  /*0560*/  LOP3.LUT R5, R5, 0x80000000, R0, 0xf8, !PT ;  /* 0x8000000005057812 */ /* 0x000fe200078ef800 */
[----:B------:R-:W-:Y:S06]  /*0570*/  BRA `(.L_x_5) ;  /* 0x0000000000047947 */ /* 0x000fec0003800000 */
.L_x_6:
[----:B------:R0:W1:Y:S02]  /*0580*/  MUFU.RCP R5, R0 ;  /* 0x0000000000057308 */ /* 0x0000640000001000 */
.L_x_5:
[----:B------:R-:W-:Y:S05]  /*0590*/  BSYNC.RECONVERGENT B1 ;  /* 0x0000000000017941 */ /* 0x000fea0003800200 */
.L_x_3:
[----:B------:R-:W-:-:S04]  /*05a0*/  MOV R7, 0x0 ;  /* 0x0000000000077802 */ /* 0x000fc80000000f00 */
[----:B01----:R-:W-:Y:S05]  /*05b0*/  RET.REL.NODEC R6 `(_Z11silu_kernelPKfPfi) ;  /* 0xfffffff806907950 */ /* 0x003fea0003c3ffff */
.L_x_7:
[----:B------:R-:W-:-:S00]  /*05c0*/  BRA `(.L_x_7) ;  /* 0xfffffffc00fc7947 */ /* 0x000fc0000383ffff */
[----:B------:R-:W-:-:S00]  /*05d0*/  NOP ;  /* 0x0000000000007918 */ /* 0x000fc00000000000 */
        /* <DEDUP_REMOVED lines=10> */
.L_x_8:


//--------------------- .nv.shared.reserved.0     --------------------------
	.section	.nv.shared.reserved.0,"aw",@nobits
	.weak		__nv_reservedSMEM_offset_0_alias
	.size		__nv_reservedSMEM_offset_0_alias, 0, 64
	.other		__nv_reservedSMEM_offset_0_alias,@"STO_CUDA_RESERVED_SHARED STV_DEFAULT"
__nv_reservedSMEM_offset_0_alias:
	.zero		0
	.zero		64


//--------------------- .nv.constant0._Z11silu_kernelPKfPfi --------------------------
	.section	.nv.constant0._Z11silu_kernelPKfPfi,"a",@progbits
	.sectionflags	@""
	.align	4
.nv.constant0._Z11silu_kernelPKfPfi:
	.zero		916


//--------------------- SYMBOLS --------------------------

	.type		.nv.reservedSmem.offset0,@object
	.size		.nv.reservedSmem.offset0,0x4
